	.headerflags	@"EF_CUDA_TEXMODE_UNIFIED EF_CUDA_64BIT_ADDRESS EF_CUDA_ACCELERATORS EF_CUDA_SM90 EF_CUDA_VIRTUAL_SM(EF_CUDA_SM90)"
	.elftype	@"ET_EXEC"


//--------------------- .nv.info                  --------------------------
	.section	.nv.info,"",@"SHT_CUDA_INFO"
	.align	4


	//----- nvinfo : EIATTR_REGCOUNT
	.align		4
        /*0000*/ 	.byte	0x04, 0x2f
        /*0002*/ 	.short	(.L_1 - .L_0)
	.align		4
.L_0:
        /*0004*/ 	.word	index@(triton_poi_fused_clone_4)
        /*0008*/ 	.word	0x00000010


	//----- nvinfo : EIATTR_MIN_STACK_SIZE
	.align		4
.L_1:
        /*000c*/ 	.byte	0x04, 0x12
        /*000e*/ 	.short	(.L_3 - .L_2)
	.align		4
.L_2:
        /*0010*/ 	.word	index@(triton_poi_fused_clone_4)
        /*0014*/ 	.word	0x00000000


	//----- nvinfo : EIATTR_FRAME_SIZE
	.align		4
.L_3:
        /*0018*/ 	.byte	0x04, 0x11
        /*001a*/ 	.short	(.L_5 - .L_4)
	.align		4
.L_4:
        /*001c*/ 	.word	index@(triton_poi_fused_clone_4)
        /*0020*/ 	.word	0x00000000


	//----- nvinfo : EIATTR_MIN_STACK_SIZE
	.align		4
.L_5:
        /*0024*/ 	.byte	0x04, 0x12
        /*0026*/ 	.short	(.L_7 - .L_6)
	.align		4
.L_6:
        /*0028*/ 	.word	index@(triton_poi_fused_clone_4)
        /*002c*/ 	.word	0x00000000
.L_7:


//--------------------- .nv.info.triton_poi_fused_clone_4 --------------------------
	.section	.nv.info.triton_poi_fused_clone_4,"",@"SHT_CUDA_INFO"
	.sectionflags	@""
	.align	4


	//----- nvinfo : EIATTR_CUDA_API_VERSION
	.align		4
        /*0000*/ 	.byte	0x04, 0x37
        /*0002*/ 	.short	(.L_9 - .L_8)
.L_8:
        /*0004*/ 	.word	0x0000007c


	//----- nvinfo : EIATTR_KPARAM_INFO
	.align		4
.L_9:
        /*0008*/ 	.byte	0x04, 0x17
        /*000a*/ 	.short	(.L_11 - .L_10)
.L_10:
        /*000c*/ 	.word	0x00000000
        /*0010*/ 	.short	0x0004
        /*0012*/ 	.short	0x001c
        /*0014*/ 	.byte	0x00, 0xf0, 0x11, 0x00


	//----- nvinfo : EIATTR_KPARAM_INFO
	.align		4
.L_11:
        /*0018*/ 	.byte	0x04, 0x17
        /*001a*/ 	.short	(.L_13 - .L_12)
.L_12:
        /*001c*/ 	.word	0x00000000
        /*0020*/ 	.short	0x0003
        /*0022*/ 	.short	0x0018
        /*0024*/ 	.byte	0x00, 0xf0, 0x11, 0x00


	//----- nvinfo : EIATTR_KPARAM_INFO
	.align		4
.L_13:
        /*0028*/ 	.byte	0x04, 0x17
        /*002a*/ 	.short	(.L_15 - .L_14)
.L_14:
        /*002c*/ 	.word	0x00000000
        /*0030*/ 	.short	0x0002
        /*0032*/ 	.short	0x0010
        /*0034*/ 	.byte	0x00, 0xf4, 0x21, 0x00


	//----- nvinfo : EIATTR_KPARAM_INFO
	.align		4
.L_15:
        /*0038*/ 	.byte	0x04, 0x17
        /*003a*/ 	.short	(.L_17 - .L_16)
.L_16:
        /*003c*/ 	.word	0x00000000
        /*0040*/ 	.short	0x0001
        /*0042*/ 	.short	0x0008
        /*0044*/ 	.byte	0x00, 0xf4, 0x21, 0x00


	//----- nvinfo : EIATTR_KPARAM_INFO
	.align		4
.L_17:
        /*0048*/ 	.byte	0x04, 0x17
        /*004a*/ 	.short	(.L_19 - .L_18)
.L_18:
        /*004c*/ 	.word	0x00000000
        /*0050*/ 	.short	0x0000
        /*0052*/ 	.short	0x0000
        /*0054*/ 	.byte	0x00, 0xf4, 0x21, 0x00


	//----- nvinfo : EIATTR_SPARSE_MMA_MASK
	.align		4
.L_19:
        /*0058*/ 	.byte	0x03, 0x50
        /*005a*/ 	.short	0x0000


	//----- nvinfo : EIATTR_MAXREG_COUNT
	.align		4
        /*005c*/ 	.byte	0x03, 0x1b
        /*005e*/ 	.short	0x00ff


	//----- nvinfo : EIATTR_EXIT_INSTR_OFFSETS
	.align		4
        /*0060*/ 	.byte	0x04, 0x1c
        /*0062*/ 	.short	(.L_21 - .L_20)


	//   ....[0]....
.L_20:
        /*0064*/ 	.word	0x00000320


	//   ....[1]....
        /*0068*/ 	.word	0x00000380


	//----- nvinfo : EIATTR_REQNTID
	.align		4
.L_21:
        /*006c*/ 	.byte	0x04, 0x10
        /*006e*/ 	.short	(.L_23 - .L_22)
.L_22:
        /*0070*/ 	.word	0x00000020
        /*0074*/ 	.word	0x00000001
        /*0078*/ 	.word	0x00000001


	//----- nvinfo : EIATTR_CBANK_PARAM_SIZE
	.align		4
.L_23:
        /*007c*/ 	.byte	0x03, 0x19
        /*007e*/ 	.short	0x0020


	//----- nvinfo : EIATTR_PARAM_CBANK
	.align		4
        /*0080*/ 	.byte	0x04, 0x0a
        /*0082*/ 	.short	(.L_25 - .L_24)
	.align		4
.L_24:
        /*0084*/ 	.word	index@(.nv.constant0.triton_poi_fused_clone_4)
        /*0088*/ 	.short	0x0210
        /*008a*/ 	.short	0x0020


	//----- nvinfo : EIATTR_SW_WAR
	.align		4
.L_25:
        /*008c*/ 	.byte	0x04, 0x36
        /*008e*/ 	.short	(.L_27 - .L_26)
.L_26:
        /*0090*/ 	.word	0x00000008
.L_27:


//--------------------- .nv.callgraph             --------------------------
	.section	.nv.callgraph,"",@"SHT_CUDA_CALLGRAPH"
	.align	4
	.sectionentsize	8
	.align		4
        /*0000*/ 	.word	0x00000000
	.align		4
        /*0004*/ 	.word	0xffffffff
	.align		4
        /*0008*/ 	.word	0x00000000
	.align		4
        /*000c*/ 	.word	0xfffffffe
	.align		4
        /*0010*/ 	.word	0x00000000
	.align		4
        /*0014*/ 	.word	0xfffffffd
	.align		4
        /*0018*/ 	.word	0x00000000
	.align		4
        /*001c*/ 	.word	0xfffffffc


//--------------------- .text.triton_poi_fused_clone_4 --------------------------
	.section	.text.triton_poi_fused_clone_4,"ax",@progbits
	.sectionflags	@"SHF_BARRIERS=1"
	.align	128
        .global         triton_poi_fused_clone_4
        .type           triton_poi_fused_clone_4,@function
        .size           triton_poi_fused_clone_4,(.L_x_1 - triton_poi_fused_clone_4)
        .other          triton_poi_fused_clone_4,@"STO_CUDA_ENTRY STV_DEFAULT"
triton_poi_fused_clone_4:
.text.triton_poi_fused_clone_4:
[----:B------:R-:W0:Y:S02]  /*0000*/  LDC R1, c[0x0][0x28] ;  /* 0x00000a00ff017b82 */ /* 0x000e240000000800 */
[----:B------:R-:W1:Y:S01]  /*0010*/  S2R R0, SR_CTAID.Y ;  /* 0x0000000000007919 */ /* 0x000e620000002600 */
[----:B------:R-:W2:Y:S01]  /*0020*/  LDC.64 R4, c[0x0][0x218] ;  /* 0x00008600ff047b82 */ /* 0x000ea20000000a00 */
[----:B------:R-:W-:Y:S01]  /*0030*/  ULDC.64 UR6, c[0x0][0x208] ;  /* 0x0000820000067ab9 */ /* 0x000fe20000000a00 */
[----:B------:R-:W3:Y:S01]  /*0040*/  S2R R13, SR_TID.X ;  /* 0x00000000000d7919 */ /* 0x000ee20000002100 */
[----:B------:R-:W4:Y:S05]  /*0050*/  S2R R8, SR_CTAID.X ;  /* 0x0000000000087919 */ /* 0x000f2a0000002500 */
[----:B------:R-:W5:Y:S01]  /*0060*/  LDC.64 R2, c[0x0][0x210] ;  /* 0x00008400ff027b82 */ /* 0x000f620000000a00 */
[----:B-1----:R-:W-:Y:S01]  /*0070*/  IMAD.SHL.U32 R0, R0, 0x10, RZ ;  /* 0x0000001000007824 */ /* 0x002fe200078e00ff */
[----:B---3--:R-:W-:-:S04]  /*0080*/  SHF.R.U32.HI R9, RZ, 0x4, R13 ;  /* 0x00000004ff097819 */ /* 0x008fc8000001160d */
[----:B------:R-:W-:Y:S01]  /*0090*/  LOP3.LUT R6, R0, 0xf, R13, 0xf8, !PT ;  /* 0x0000000f00067812 */ /* 0x000fe200078ef80d */
[----:B----4-:R-:W-:Y:S01]  /*00a0*/  IMAD.SHL.U32 R8, R8, 0x2, RZ ;  /* 0x0000000208087824 */ /* 0x010fe200078e00ff */
[----:B------:R-:W-:Y:S02]  /*00b0*/  SGXT.U32 R9, R9, 0x1 ;  /* 0x000000010909781a */ /* 0x000fe40000000000 */
[----:B------:R-:W-:Y:S02]  /*00c0*/  SHF.R.S32.HI R7, RZ, 0x1f, R6 ;  /* 0x0000001fff077819 */ /* 0x000fe40000011406 */
[----:B------:R-:W-:Y:S02]  /*00d0*/  ISETP.GE.AND P1, PT, R6, 0x10, PT ;  /* 0x000000100600780c */ /* 0x000fe40003f26270 */
[----:B------:R-:W-:Y:S02]  /*00e0*/  LEA.HI R10, R7, R6, RZ, 0x2 ;  /* 0x00000006070a7211 */ /* 0x000fe400078f10ff */
[----:B------:R-:W-:-:S02]  /*00f0*/  LOP3.LUT R7, R8, R9, RZ, 0xfc, !PT ;  /* 0x0000000908077212 */ /* 0x000fc400078efcff */
[----:B------:R-:W-:Y:S02]  /*0100*/  LOP3.LUT R11, R10, 0xfffffffc, RZ, 0xc0, !PT ;  /* 0xfffffffc0a0b7812 */ /* 0x000fe400078ec0ff */
[C---:B------:R-:W-:Y:S02]  /*0110*/  ISETP.GE.AND P0, PT, R7.reuse, 0x4, PT ;  /* 0x000000040700780c */ /* 0x040fe40003f06270 */
[C---:B------:R-:W-:Y:S02]  /*0120*/  IADD3 R11, R6.reuse, 0x8, -R11 ;  /* 0x00000008060b7810 */ /* 0x040fe40007ffe80b */
[----:B------:R-:W-:Y:S02]  /*0130*/  SHF.R.S32.HI R10, RZ, 0x2, R10 ;  /* 0x00000002ff0a7819 */ /* 0x000fe4000001140a */
[----:B------:R-:W-:Y:S01]  /*0140*/  ISETP.LT.AND P0, PT, R6, 0x10, !P0 ;  /* 0x000000100600780c */ /* 0x000fe20004701270 */
[----:B------:R-:W-:Y:S02]  /*0150*/  IMAD R7, R7, 0xc, R11 ;  /* 0x0000000c07077824 */ /* 0x000fe400078e020b */
[----:B--2---:R-:W-:-:S04]  /*0160*/  IMAD.WIDE.U32 R4, R11, 0x4, R4 ;  /* 0x000000040b047825 */ /* 0x004fc800078e0004 */
[----:B------:R-:W-:Y:S02]  /*0170*/  IMAD R7, R10, 0x30, R7 ;  /* 0x000000300a077824 */ /* 0x000fe400078e0207 */
[----:B------:R-:W-:Y:S02]  /*0180*/  IMAD.MOV.U32 R11, RZ, RZ, RZ ;  /* 0x000000ffff0b7224 */ /* 0x000fe400078e00ff */
[----:B------:R-:W-:Y:S02]  /*0190*/  IMAD.MOV.U32 R6, RZ, RZ, RZ ;  /* 0x000000ffff067224 */ /* 0x000fe400078e00ff */
[----:B-----5:R-:W-:Y:S02]  /*01a0*/  IMAD.WIDE R2, R7, 0x4, R2 ;  /* 0x0000000407027825 */ /* 0x020fe400078e0202 */
[----:B------:R-:W2:Y:S04]  /*01b0*/  @!P1 LDG.E.EL R11, desc[UR6][R4.64] ;  /* 0x00000006040b9981 */ /* 0x000ea8000c2e1900 */
[----:B------:R1:W2:Y:S01]  /*01c0*/  @P0 LDG.E.EL R6, desc[UR6][R2.64] ;  /* 0x0000000602060981 */ /* 0x0002a2000c2e1900 */
[----:B------:R-:W3:Y:S01]  /*01d0*/  S2UR UR5, SR_CgaCtaId ;  /* 0x00000000000579c3 */ /* 0x000ee20000008800 */
[----:B------:R-:W-:Y:S01]  /*01e0*/  IMAD.SHL.U32 R10, R13, 0x2, RZ ;  /* 0x000000020d0a7824 */ /* 0x000fe200078e00ff */
[----:B------:R-:W-:Y:S01]  /*01f0*/  UMOV UR4, 0x400 ;  /* 0x0000040000047882 */ /* 0x000fe20000000000 */
[----:B------:R-:W-:-:S02]  /*0200*/  SHF.R.U32.HI R7, RZ, 0x1, R13 ;  /* 0x00000001ff077819 */ /* 0x000fc4000001160d */
[----:B------:R-:W-:Y:S02]  /*0210*/  LOP3.LUT R8, R8, 0x1, R13, 0xf8, !PT ;  /* 0x0000000108087812 */ /* 0x000fe400078ef80d */
[----:B------:R-:W-:Y:S02]  /*0220*/  LOP3.LUT R12, R10, 0x1e, RZ, 0xc0, !PT ;  /* 0x0000001e0a0c7812 */ /* 0x000fe400078ec0ff */
[----:B------:R-:W-:Y:S02]  /*0230*/  LOP3.LUT R9, R9, 0x1e, R10, 0xf8, !PT ;  /* 0x0000001e09097812 */ /* 0x000fe400078ef80a */
[----:B------:R-:W-:Y:S02]  /*0240*/  SGXT.U32 R7, R7, 0x4 ;  /* 0x000000040707781a */ /* 0x000fe40000000000 */
[----:B------:R-:W-:Y:S02]  /*0250*/  ISETP.GE.AND P0, PT, R8, 0x4, PT ;  /* 0x000000040800780c */ /* 0x000fe40003f06270 */
[----:B------:R-:W-:-:S02]  /*0260*/  LOP3.LUT R7, R0, R7, RZ, 0xfc, !PT ;  /* 0x0000000700077212 */ /* 0x000fc400078efcff */
[----:B------:R-:W-:Y:S02]  /*0270*/  LOP3.LUT R10, R10, 0x3c, RZ, 0xc0, !PT ;  /* 0x0000003c0a0a7812 */ /* 0x000fe400078ec0ff */
[----:B------:R-:W-:Y:S02]  /*0280*/  ISETP.LT.AND P0, PT, R7, 0x10, !P0 ;  /* 0x000000100700780c */ /* 0x000fe40004701270 */
[----:B------:R-:W-:Y:S01]  /*0290*/  LOP3.LUT R0, R13, 0x1f, RZ, 0xc0, !PT ;  /* 0x0000001f0d007812 */ /* 0x000fe200078ec0ff */
[----:B---3--:R-:W-:-:S06]  /*02a0*/  UPRMT UR4, UR5, 0x654, UR4 ;  /* 0x0000065405047896 */ /* 0x008fcc0008000004 */
[----:B------:R-:W-:Y:S01]  /*02b0*/  LEA R12, R12, UR4, 0x1 ;  /* 0x000000040c0c7c11 */ /* 0x000fe2000f8e08ff */
[----:B-1----:R-:W-:-:S04]  /*02c0*/  VIADD R3, R10, UR4 ;  /* 0x000000040a037c36 */ /* 0x002fc80008000000 */
[----:B------:R-:W-:Y:S02]  /*02d0*/  IMAD R9, R9, 0x4, R12 ;  /* 0x0000000409097824 */ /* 0x000fe400078e020c */
[----:B------:R-:W-:Y:S02]  /*02e0*/  IMAD R0, R0, 0x4, R3 ;  /* 0x0000000400007824 */ /* 0x000fe400078e0203 */
[----:B--2---:R-:W-:-:S05]  /*02f0*/  FADD R6, R11, R6 ;  /* 0x000000060b067221 */ /* 0x004fca0000000000 */
[----:B------:R1:W-:Y:S01]  /*0300*/  STS [R9], R6 ;  /* 0x0000000609007388 */ /* 0x0003e20000000800 */
[----:B------:R-:W-:Y:S06]  /*0310*/  BAR.SYNC.DEFER_BLOCKING 0x0 ;  /* 0x0000000000007b1d */ /* 0x000fec0000010000 */
[----:B-1----:R-:W-:Y:S05]  /*0320*/  @!P0 EXIT ;  /* 0x000000000000894d */ /* 0x002fea0003800000 */
[----:B------:R-:W0:Y:S01]  /*0330*/  LDS R5, [R0] ;  /* 0x0000000000057984 */ /* 0x000e220000000800 */
[----:B------:R-:W1:Y:S01]  /*0340*/  LDC.64 R2, c[0x0][0x220] ;  /* 0x00008800ff027b82 */ /* 0x000e620000000a00 */
[----:B------:R-:W-:-:S04]  /*0350*/  IMAD R7, R7, 0x4, R8 ;  /* 0x0000000407077824 */ /* 0x000fc800078e0208 */
[----:B-1----:R-:W-:-:S05]  /*0360*/  IMAD.WIDE R2, R7, 0x4, R2 ;  /* 0x0000000407027825 */ /* 0x002fca00078e0202 */
[----:B0-----:R-:W-:Y:S01]  /*0370*/  STG.E desc[UR6][R2.64], R5 ;  /* 0x0000000502007986 */ /* 0x001fe2000c101906 */
[----:B------:R-:W-:Y:S05]  /*0380*/  EXIT ;  /* 0x000000000000794d */ /* 0x000fea0003800000 */
.L_x_0:
[----:B------:R-:W-:-:S00]  /*0390*/  BRA `(.L_x_0) ;  /* 0xfffffffc00fc7947 */ /* 0x000fc0000383ffff */
[----:B------:R-:W-:-:S00]  /*03a0*/  NOP ;  /* 0x0000000000007918 */ /* 0x000fc00000000000 */
        /* <DEDUP_REMOVED lines=13> */
.L_x_1:


//--------------------- .nv.shared.triton_poi_fused_clone_4 --------------------------
	.section	.nv.shared.triton_poi_fused_clone_4,"aw",@nobits
	.sectionflags	@""
	.align	16
	.zero		1024


//--------------------- .nv.constant0.triton_poi_fused_clone_4 --------------------------
	.section	.nv.constant0.triton_poi_fused_clone_4,"a",@progbits
	.sectionflags	@""
	.align	4
.nv.constant0.triton_poi_fused_clone_4:
	.zero		560
